//
// Generated by NVIDIA NVVM Compiler
//
// Compiler Build ID: CL-36424714
// Cuda compilation tools, release 13.0, V13.0.88
// Based on NVVM 20.0.0
//

.version 9.0
.target sm_100
.address_size 64

	// .globl	_Z18convolution_kernelPdS_S_ii

.visible .entry _Z18convolution_kernelPdS_S_ii(
	.param .u64 .ptr .align 1 _Z18convolution_kernelPdS_S_ii_param_0,
	.param .u64 .ptr .align 1 _Z18convolution_kernelPdS_S_ii_param_1,
	.param .u64 .ptr .align 1 _Z18convolution_kernelPdS_S_ii_param_2,
	.param .u32 _Z18convolution_kernelPdS_S_ii_param_3,
	.param .u32 _Z18convolution_kernelPdS_S_ii_param_4
)
{
	.reg .pred 	%p<25>;
	.reg .b32 	%r<43>;
	.reg .b64 	%rd<47>;
	.reg .b64 	%fd<96>;

	ld.param.u64 	%rd7, [_Z18convolution_kernelPdS_S_ii_param_0];
	ld.param.u64 	%rd8, [_Z18convolution_kernelPdS_S_ii_param_1];
	ld.param.u64 	%rd6, [_Z18convolution_kernelPdS_S_ii_param_2];
	ld.param.u32 	%r28, [_Z18convolution_kernelPdS_S_ii_param_3];
	ld.param.u32 	%r29, [_Z18convolution_kernelPdS_S_ii_param_4];
	cvta.to.global.u64 	%rd1, %rd8;
	cvta.to.global.u64 	%rd2, %rd7;
	mov.u32 	%r30, %ntid.x;
	mov.u32 	%r31, %ctaid.x;
	mov.u32 	%r32, %tid.x;
	mad.lo.s32 	%r1, %r30, %r31, %r32;
	shr.u32 	%r33, %r29, 31;
	add.s32 	%r34, %r29, %r33;
	shr.s32 	%r35, %r34, 1;
	sub.s32 	%r2, %r1, %r35;
	setp.lt.s32 	%p1, %r29, 1;
	mov.f64 	%fd75, 0d0000000000000000;
	@%p1 bra 	$L__BB0_41;
	and.b32  	%r3, %r29, 7;
	setp.lt.u32 	%p2, %r29, 8;
	mov.f64 	%fd75, 0d0000000000000000;
	mov.b32 	%r41, 0;
	@%p2 bra 	$L__BB0_20;
	and.b32  	%r41, %r29, 2147483640;
	mov.f64 	%fd75, 0d0000000000000000;
	mov.b32 	%r39, 0;
$L__BB0_3:
	.pragma "nounroll";
	add.s32 	%r6, %r2, %r39;
	setp.ge.u32 	%p3, %r6, %r28;
	mul.wide.u32 	%rd9, %r39, 8;
	add.s64 	%rd3, %rd1, %rd9;
	@%p3 bra 	$L__BB0_5;
	mul.wide.u32 	%rd10, %r6, 8;
	add.s64 	%rd11, %rd2, %rd10;
	ld.global.f64 	%fd42, [%rd11];
	ld.global.f64 	%fd43, [%rd3];
	fma.rn.f64 	%fd75, %fd42, %fd43, %fd75;
$L__BB0_5:
	add.s32 	%r7, %r6, 1;
	setp.ge.u32 	%p4, %r7, %r28;
	@%p4 bra 	$L__BB0_7;
	mul.wide.u32 	%rd12, %r7, 8;
	add.s64 	%rd13, %rd2, %rd12;
	ld.global.f64 	%fd44, [%rd13];
	ld.global.f64 	%fd45, [%rd3+8];
	fma.rn.f64 	%fd75, %fd44, %fd45, %fd75;
$L__BB0_7:
	add.s32 	%r8, %r6, 2;
	setp.ge.u32 	%p5, %r8, %r28;
	@%p5 bra 	$L__BB0_9;
	mul.wide.u32 	%rd14, %r8, 8;
	add.s64 	%rd15, %rd2, %rd14;
	ld.global.f64 	%fd46, [%rd15];
	ld.global.f64 	%fd47, [%rd3+16];
	fma.rn.f64 	%fd75, %fd46, %fd47, %fd75;
$L__BB0_9:
	add.s32 	%r9, %r6, 3;
	setp.ge.u32 	%p6, %r9, %r28;
	@%p6 bra 	$L__BB0_11;
	mul.wide.u32 	%rd16, %r9, 8;
	add.s64 	%rd17, %rd2, %rd16;
	ld.global.f64 	%fd48, [%rd17];
	ld.global.f64 	%fd49, [%rd3+24];
	fma.rn.f64 	%fd75, %fd48, %fd49, %fd75;
$L__BB0_11:
	add.s32 	%r10, %r6, 4;
	setp.ge.u32 	%p7, %r10, %r28;
	@%p7 bra 	$L__BB0_13;
	mul.wide.u32 	%rd18, %r10, 8;
	add.s64 	%rd19, %rd2, %rd18;
	ld.global.f64 	%fd50, [%rd19];
	ld.global.f64 	%fd51, [%rd3+32];
	fma.rn.f64 	%fd75, %fd50, %fd51, %fd75;
$L__BB0_13:
	add.s32 	%r11, %r6, 5;
	setp.ge.u32 	%p8, %r11, %r28;
	@%p8 bra 	$L__BB0_15;
	mul.wide.u32 	%rd20, %r11, 8;
	add.s64 	%rd21, %rd2, %rd20;
	ld.global.f64 	%fd52, [%rd21];
	ld.global.f64 	%fd53, [%rd3+40];
	fma.rn.f64 	%fd75, %fd52, %fd53, %fd75;
$L__BB0_15:
	add.s32 	%r12, %r6, 6;
	setp.ge.u32 	%p9, %r12, %r28;
	@%p9 bra 	$L__BB0_17;
	mul.wide.u32 	%rd22, %r12, 8;
	add.s64 	%rd23, %rd2, %rd22;
	ld.global.f64 	%fd54, [%rd23];
	ld.global.f64 	%fd55, [%rd3+48];
	fma.rn.f64 	%fd75, %fd54, %fd55, %fd75;
$L__BB0_17:
	add.s32 	%r13, %r6, 7;
	setp.ge.u32 	%p10, %r13, %r28;
	@%p10 bra 	$L__BB0_19;
	mul.wide.u32 	%rd24, %r13, 8;
	add.s64 	%rd25, %rd2, %rd24;
	ld.global.f64 	%fd56, [%rd25];
	ld.global.f64 	%fd57, [%rd3+56];
	fma.rn.f64 	%fd75, %fd56, %fd57, %fd75;
$L__BB0_19:
	add.s32 	%r39, %r39, 8;
	setp.ne.s32 	%p11, %r39, %r41;
	@%p11 bra 	$L__BB0_3;
$L__BB0_20:
	setp.eq.s32 	%p12, %r3, 0;
	@%p12 bra 	$L__BB0_41;
	and.b32  	%r16, %r29, 3;
	setp.lt.u32 	%p13, %r3, 4;
	@%p13 bra 	$L__BB0_31;
	add.s32 	%r17, %r2, %r41;
	setp.ge.u32 	%p14, %r17, %r28;
	mul.wide.u32 	%rd26, %r41, 8;
	add.s64 	%rd4, %rd1, %rd26;
	@%p14 bra 	$L__BB0_24;
	mul.wide.u32 	%rd27, %r17, 8;
	add.s64 	%rd28, %rd2, %rd27;
	ld.global.f64 	%fd59, [%rd28];
	ld.global.f64 	%fd60, [%rd4];
	fma.rn.f64 	%fd75, %fd59, %fd60, %fd75;
$L__BB0_24:
	add.s32 	%r18, %r17, 1;
	setp.ge.u32 	%p15, %r18, %r28;
	@%p15 bra 	$L__BB0_26;
	mul.wide.u32 	%rd29, %r18, 8;
	add.s64 	%rd30, %rd2, %rd29;
	ld.global.f64 	%fd61, [%rd30];
	ld.global.f64 	%fd62, [%rd4+8];
	fma.rn.f64 	%fd75, %fd61, %fd62, %fd75;
$L__BB0_26:
	add.s32 	%r19, %r17, 2;
	setp.ge.u32 	%p16, %r19, %r28;
	@%p16 bra 	$L__BB0_28;
	mul.wide.u32 	%rd31, %r19, 8;
	add.s64 	%rd32, %rd2, %rd31;
	ld.global.f64 	%fd63, [%rd32];
	ld.global.f64 	%fd64, [%rd4+16];
	fma.rn.f64 	%fd75, %fd63, %fd64, %fd75;
$L__BB0_28:
	add.s32 	%r20, %r17, 3;
	setp.ge.u32 	%p17, %r20, %r28;
	@%p17 bra 	$L__BB0_30;
	mul.wide.u32 	%rd33, %r20, 8;
	add.s64 	%rd34, %rd2, %rd33;
	ld.global.f64 	%fd65, [%rd34];
	ld.global.f64 	%fd66, [%rd4+24];
	fma.rn.f64 	%fd75, %fd65, %fd66, %fd75;
$L__BB0_30:
	add.s32 	%r41, %r41, 4;
$L__BB0_31:
	setp.eq.s32 	%p18, %r16, 0;
	@%p18 bra 	$L__BB0_41;
	setp.eq.s32 	%p19, %r16, 1;
	@%p19 bra 	$L__BB0_38;
	add.s32 	%r23, %r2, %r41;
	setp.ge.u32 	%p20, %r23, %r28;
	mul.wide.u32 	%rd35, %r41, 8;
	add.s64 	%rd5, %rd1, %rd35;
	@%p20 bra 	$L__BB0_35;
	mul.wide.u32 	%rd36, %r23, 8;
	add.s64 	%rd37, %rd2, %rd36;
	ld.global.f64 	%fd68, [%rd37];
	ld.global.f64 	%fd69, [%rd5];
	fma.rn.f64 	%fd75, %fd68, %fd69, %fd75;
$L__BB0_35:
	add.s32 	%r24, %r23, 1;
	setp.ge.u32 	%p21, %r24, %r28;
	@%p21 bra 	$L__BB0_37;
	mul.wide.u32 	%rd38, %r24, 8;
	add.s64 	%rd39, %rd2, %rd38;
	ld.global.f64 	%fd70, [%rd39];
	ld.global.f64 	%fd71, [%rd5+8];
	fma.rn.f64 	%fd75, %fd70, %fd71, %fd75;
$L__BB0_37:
	add.s32 	%r41, %r41, 2;
$L__BB0_38:
	and.b32  	%r38, %r29, 1;
	setp.eq.b32 	%p22, %r38, 1;
	not.pred 	%p23, %p22;
	@%p23 bra 	$L__BB0_41;
	add.s32 	%r27, %r2, %r41;
	setp.ge.u32 	%p24, %r27, %r28;
	@%p24 bra 	$L__BB0_41;
	mul.wide.u32 	%rd40, %r27, 8;
	add.s64 	%rd41, %rd2, %rd40;
	ld.global.f64 	%fd72, [%rd41];
	mul.wide.u32 	%rd42, %r41, 8;
	add.s64 	%rd43, %rd1, %rd42;
	ld.global.f64 	%fd73, [%rd43];
	fma.rn.f64 	%fd75, %fd72, %fd73, %fd75;
$L__BB0_41:
	cvta.to.global.u64 	%rd44, %rd6;
	mul.wide.u32 	%rd45, %r1, 8;
	add.s64 	%rd46, %rd44, %rd45;
	st.global.f64 	[%rd46], %fd75;
	ret;

}


// ===== COMPILED SASS (sm_100) =====

	.target	sm_100

	.elftype	@"ET_EXEC"


//--------------------- .note.nv.tkinfo           --------------------------
	.section	.note.nv.tkinfo,"",@"SHT_NOTE"
	.sectionflags	@"SHF_NOTE_NV_TKINFO"
	.tkinfo
        /*0018*/ 	.word	0x00000002
        /*0030*/ 	.string	""
        /*0030*/ 	.string	"ptxas"
        /*0030*/ 	.string	"Cuda compilation tools, release 13.0, V13.0.88"
        /*0030*/ 	.string	"Build cuda_13.0.r13.0/compiler.36424714_0"
        /*0030*/ 	.string	"-arch sm_100 -m 64 "



//--------------------- .note.nv.cuinfo           --------------------------
	.section	.note.nv.cuinfo,"",@"SHT_NOTE"
	.sectionflags	@"SHF_NOTE_NV_CUINFO"
        /*0018*/ 	.short	0x0002
        /*001a*/ 	.short	0x0064
        /*001c*/ 	.short	0x0082
	.zero		2


//--------------------- .nv.info                  --------------------------
	.section	.nv.info,"",@"SHT_CUDA_INFO"
	.align	4


	//----- nvinfo : EIATTR_REGCOUNT
	.align		4
        /*0000*/ 	.byte	0x04, 0x2f
        /*0002*/ 	.short	(.L_1 - .L_0)
	.align		4
.L_0:
        /*0004*/ 	.word	index@(_Z18convolution_kernelPdS_S_ii)
        /*0008*/ 	.word	0x00000020


	//----- nvinfo : EIATTR_FRAME_SIZE
	.align		4
.L_1:
        /*000c*/ 	.byte	0x04, 0x11
        /*000e*/ 	.short	(.L_3 - .L_2)
	.align		4
.L_2:
        /*0010*/ 	.word	index@(_Z18convolution_kernelPdS_S_ii)
        /*0014*/ 	.word	0x00000000


	//----- nvinfo : EIATTR_MIN_STACK_SIZE
	.align		4
.L_3:
        /*0018*/ 	.byte	0x04, 0x12
        /*001a*/ 	.short	(.L_5 - .L_4)
	.align		4
.L_4:
        /*001c*/ 	.word	index@(_Z18convolution_kernelPdS_S_ii)
        /*0020*/ 	.word	0x00000000
.L_5:


//--------------------- .nv.compat                --------------------------
	.section	.nv.compat,"",@"SHT_CUDA_COMPAT_INFO"
	.align	4
        /*0000*/ 	.byte	0x02, 0x09, 0x00, 0x00, 0x02, 0x02, 0x01, 0x00, 0x02, 0x05, 0x05, 0x00, 0x03, 0x07, 0x01, 0x01
        /*0010*/ 	.byte	0x02, 0x03, 0x00, 0x00, 0x02, 0x06, 0x01, 0x00, 0x04, 0x0b, 0x08, 0x00, 0x01, 0x00, 0x00, 0x00
        /*0020*/ 	.byte	0x00, 0x00, 0x00, 0x00


//--------------------- .nv.info._Z18convolution_kernelPdS_S_ii --------------------------
	.section	.nv.info._Z18convolution_kernelPdS_S_ii,"",@"SHT_CUDA_INFO"
	.sectionflags	@""
	.align	4


	//----- nvinfo : EIATTR_CUDA_API_VERSION
	.align		4
        /*0000*/ 	.byte	0x04, 0x37
        /*0002*/ 	.short	(.L_7 - .L_6)
.L_6:
        /*0004*/ 	.word	0x00000082


	//----- nvinfo : EIATTR_KPARAM_INFO
	.align		4
.L_7:
        /*0008*/ 	.byte	0x04, 0x17
        /*000a*/ 	.short	(.L_9 - .L_8)
.L_8:
        /*000c*/ 	.word	0x00000000
        /*0010*/ 	.short	0x0004
        /*0012*/ 	.short	0x001c
        /*0014*/ 	.byte	0x00, 0xf0, 0x11, 0x00


	//----- nvinfo : EIATTR_KPARAM_INFO
	.align		4
.L_9:
        /*0018*/ 	.byte	0x04, 0x17
        /*001a*/ 	.short	(.L_11 - .L_10)
.L_10:
        /*001c*/ 	.word	0x00000000
        /*0020*/ 	.short	0x0003
        /*0022*/ 	.short	0x0018
        /*0024*/ 	.byte	0x00, 0xf0, 0x11, 0x00


	//----- nvinfo : EIATTR_KPARAM_INFO
	.align		4
.L_11:
        /*0028*/ 	.byte	0x04, 0x17
        /*002a*/ 	.short	(.L_13 - .L_12)
.L_12:
        /*002c*/ 	.word	0x00000000
        /*0030*/ 	.short	0x0002
        /*0032*/ 	.short	0x0010
        /*0034*/ 	.byte	0x00, 0xf5, 0x21, 0x00


	//----- nvinfo : EIATTR_KPARAM_INFO
	.align		4
.L_13:
        /*0038*/ 	.byte	0x04, 0x17
        /*003a*/ 	.short	(.L_15 - .L_14)
.L_14:
        /*003c*/ 	.word	0x00000000
        /*0040*/ 	.short	0x0001
        /*0042*/ 	.short	0x0008
        /*0044*/ 	.byte	0x00, 0xf5, 0x21, 0x00


	//----- nvinfo : EIATTR_KPARAM_INFO
	.align		4
.L_15:
        /*0048*/ 	.byte	0x04, 0x17
        /*004a*/ 	.short	(.L_17 - .L_16)
.L_16:
        /*004c*/ 	.word	0x00000000
        /*0050*/ 	.short	0x0000
        /*0052*/ 	.short	0x0000
        /*0054*/ 	.byte	0x00, 0xf5, 0x21, 0x00


	//----- nvinfo : EIATTR_SPARSE_MMA_MASK
	.align		4
.L_17:
        /*0058*/ 	.byte	0x03, 0x50
        /*005a*/ 	.short	0x0000


	//----- nvinfo : EIATTR_MAXREG_COUNT
	.align		4
        /*005c*/ 	.byte	0x03, 0x1b
        /*005e*/ 	.short	0x00ff


	//----- nvinfo : EIATTR_MERCURY_ISA_VERSION
	.align		4
        /*0060*/ 	.byte	0x03, 0x5f
        /*0062*/ 	.short	0x0101


	//----- nvinfo : EIATTR_VRC_CTA_INIT_COUNT
	.align		4
        /*0064*/ 	.byte	0x02, 0x4a
	.zero		1
	.zero		1


	//----- nvinfo : EIATTR_EXIT_INSTR_OFFSETS
	.align		4
        /*0068*/ 	.byte	0x04, 0x1c
        /*006a*/ 	.short	(.L_19 - .L_18)


	//   ....[0]....
.L_18:
        /*006c*/ 	.word	0x00000a30


	//----- nvinfo : EIATTR_CRS_STACK_SIZE
	.align		4
.L_19:
        /*0070*/ 	.byte	0x04, 0x1e
        /*0072*/ 	.short	(.L_21 - .L_20)
.L_20:
        /*0074*/ 	.word	0x00000000


	//----- nvinfo : EIATTR_CBANK_PARAM_SIZE
	.align		4
.L_21:
        /*0078*/ 	.byte	0x03, 0x19
        /*007a*/ 	.short	0x0020


	//----- nvinfo : EIATTR_PARAM_CBANK
	.align		4
        /*007c*/ 	.byte	0x04, 0x0a
        /*007e*/ 	.short	(.L_23 - .L_22)
	.align		4
.L_22:
        /*0080*/ 	.word	index@(.nv.constant0._Z18convolution_kernelPdS_S_ii)
        /*0084*/ 	.short	0x0380
        /*0086*/ 	.short	0x0020


	//----- nvinfo : EIATTR_SW_WAR
	.align		4
.L_23:
        /*0088*/ 	.byte	0x04, 0x36
        /*008a*/ 	.short	(.L_25 - .L_24)
.L_24:
        /*008c*/ 	.word	0x00000008
.L_25:


//--------------------- .nv.callgraph             --------------------------
	.section	.nv.callgraph,"",@"SHT_CUDA_CALLGRAPH"
	.align	4
	.sectionentsize	8
	.align		4
        /*0000*/ 	.word	0x00000000
	.align		4
        /*0004*/ 	.word	0xffffffff
	.align		4
        /*0008*/ 	.word	0x00000000
	.align		4
        /*000c*/ 	.word	0xfffffffe
	.align		4
        /*0010*/ 	.word	0x00000000
	.align		4
        /*0014*/ 	.word	0xfffffffd
	.align		4
        /*0018*/ 	.word	0x00000000
	.align		4
        /*001c*/ 	.word	0xfffffffc


//--------------------- .text._Z18convolution_kernelPdS_S_ii --------------------------
	.section	.text._Z18convolution_kernelPdS_S_ii,"ax",@progbits
	.align	128
        .global         _Z18convolution_kernelPdS_S_ii
        .type           _Z18convolution_kernelPdS_S_ii,@function
        .size           _Z18convolution_kernelPdS_S_ii,(.L_x_7 - _Z18convolution_kernelPdS_S_ii)
        .other          _Z18convolution_kernelPdS_S_ii,@"STO_CUDA_ENTRY STV_DEFAULT"
_Z18convolution_kernelPdS_S_ii:
.text._Z18convolution_kernelPdS_S_ii:
[----:B------:R-:W-:Y:S01]  /*0000*/  LDC R1, c[0x0][0x37c] ;  /* 0x0000df00ff017b82 */ /* 0x000fe20000000800 */
[----:B------:R-:W0:Y:S01]  /*0010*/  S2R R0, SR_CTAID.X ;  /* 0x0000000000007919 */ /* 0x000e220000002500 */
[----:B------:R-:W1:Y:S01]  /*0020*/  LDCU UR5, c[0x0][0x39c] ;  /* 0x00007380ff0577ac */ /* 0x000e620008000800 */
[----:B------:R-:W-:Y:S01]  /*0030*/  CS2R R6, SRZ ;  /* 0x0000000000067805 */ /* 0x000fe2000001ff00 */
[----:B------:R-:W0:Y:S01]  /*0040*/  S2R R3, SR_TID.X ;  /* 0x0000000000037919 */ /* 0x000e220000002100 */
[----:B------:R-:W0:Y:S01]  /*0050*/  LDCU UR4, c[0x0][0x360] ;  /* 0x00006c00ff0477ac */ /* 0x000e220008000800 */
[----:B------:R-:W2:Y:S01]  /*0060*/  LDCU.64 UR8, c[0x0][0x358] ;  /* 0x00006b00ff0877ac */ /* 0x000ea20008000a00 */
[----:B-1----:R-:W-:Y:S01]  /*0070*/  UISETP.GE.AND UP0, UPT, UR5, 0x1, UPT ;  /* 0x000000010500788c */ /* 0x002fe2000bf06270 */
[----:B0-----:R-:W-:-:S08]  /*0080*/  IMAD R0, R0, UR4, R3 ;  /* 0x0000000400007c24 */ /* 0x001fd0000f8e0203 */
[----:B--2---:R-:W-:Y:S05]  /*0090*/  BRA.U !UP0, `(.L_x_0) ;  /* 0x0000000908587547 */ /* 0x004fea000b800000 */
[----:B------:R-:W-:Y:S01]  /*00a0*/  UISETP.GE.U32.AND UP0, UPT, UR5, 0x8, UPT ;  /* 0x000000080500788c */ /* 0x000fe2000bf06070 */
[----:B------:R-:W-:Y:S01]  /*00b0*/  HFMA2 R2, -RZ, RZ, 0, 0 ;  /* 0x00000000ff027431 */ /* 0x000fe200000001ff */
[----:B------:R-:W-:Y:S01]  /*00c0*/  ULEA.HI UR4, UR5, UR5, URZ, 0x1 ;  /* 0x0000000505047291 */ /* 0x000fe2000f8f08ff */
[----:B------:R-:W-:Y:S01]  /*00d0*/  CS2R R6, SRZ ;  /* 0x0000000000067805 */ /* 0x000fe2000001ff00 */
[----:B------:R-:W-:Y:S02]  /*00e0*/  ULOP3.LUT UR6, UR5, 0x7, URZ, 0xc0, !UPT ;  /* 0x0000000705067892 */ /* 0x000fe4000f8ec0ff */
[----:B------:R-:W-:Y:S02]  /*00f0*/  USHF.R.S32.HI UR4, URZ, 0x1, UR4 ;  /* 0x00000001ff047899 */ /* 0x000fe40008011404 */
[----:B------:R-:W-:-:S04]  /*0100*/  UISETP.NE.AND UP1, UPT, UR6, URZ, UPT ;  /* 0x000000ff0600728c */ /* 0x000fc8000bf25270 */
[----:B------:R-:W-:Y:S01]  /*0110*/  VIADD R3, R0, -UR4 ;  /* 0x8000000400037c36 */ /* 0x000fe20008000000 */
[----:B------:R-:W-:Y:S06]  /*0120*/  BRA.U !UP0, `(.L_x_1) ;  /* 0x0000000508087547 */ /* 0x000fec000b800000 */
[----:B------:R-:W-:Y:S01]  /*0130*/  ULOP3.LUT UR4, UR5, 0x7ffffff8, URZ, 0xc0, !UPT ;  /* 0x7ffffff805047892 */ /* 0x000fe2000f8ec0ff */
[----:B------:R-:W-:Y:S02]  /*0140*/  MOV R4, RZ ;  /* 0x000000ff00047202 */ /* 0x000fe40000000f00 */
[----:B------:R-:W-:Y:S01]  /*0150*/  CS2R R6, SRZ ;  /* 0x0000000000067805 */ /* 0x000fe2000001ff00 */
[----:B------:R-:W0:Y:S02]  /*0160*/  LDCU UR7, c[0x0][0x398] ;  /* 0x00007300ff0777ac */ /* 0x000e240008000800 */
[----:B------:R-:W-:-:S07]  /*0170*/  IMAD.U32 R2, RZ, RZ, UR4 ;  /* 0x00000004ff027e24 */ /* 0x000fce000f8e00ff */
.L_x_2:
[----:B------:R-:W-:Y:S01]  /*0180*/  IADD3 R27, PT, PT, R3, R4, RZ ;  /* 0x00000004031b7210 */ /* 0x000fe20007ffe0ff */
[----:B------:R-:W1:Y:S03]  /*0190*/  LDC.64 R8, c[0x0][0x388] ;  /* 0x0000e200ff087b82 */ /* 0x000e660000000a00 */
[C---:B0-----:R-:W-:Y:S01]  /*01a0*/  ISETP.GE.U32.AND P2, PT, R27.reuse, UR7, PT ;  /* 0x000000071b007c0c */ /* 0x041fe2000bf46070 */
[C---:B------:R-:W-:Y:S01]  /*01b0*/  VIADD R19, R27.reuse, 0x1 ;  /* 0x000000011b137836 */ /* 0x040fe20000000000 */
[----:B------:R-:W-:-:S04]  /*01c0*/  IADD3 R13, PT, PT, R27, 0x2, RZ ;  /* 0x000000021b0d7810 */ /* 0x000fc80007ffe0ff */
[----:B------:R-:W-:Y:S02]  /*01d0*/  ISETP.GE.U32.AND P4, PT, R19, UR7, PT ;  /* 0x0000000713007c0c */ /* 0x000fe4000bf86070 */
[----:B------:R-:W-:-:S05]  /*01e0*/  ISETP.GE.U32.AND P0, PT, R13, UR7, PT ;  /* 0x000000070d007c0c */ /* 0x000fca000bf06070 */
[----:B------:R-:W0:Y:S08]  /*01f0*/  @!P2 LDC.64 R24, c[0x0][0x380] ;  /* 0x0000e000ff18ab82 */ /* 0x000e300000000a00 */
[----:B------:R-:W2:Y:S01]  /*0200*/  @!P4 LDC.64 R10, c[0x0][0x380] ;  /* 0x0000e000ff0acb82 */ /* 0x000ea20000000a00 */
[----:B-1----:R-:W-:-:S05]  /*0210*/  IMAD.WIDE.U32 R8, R4, 0x8, R8 ;  /* 0x0000000804087825 */ /* 0x002fca00078e0008 */
[----:B------:R-:W3:Y:S02]  /*0220*/  @!P2 LDG.E.64 R22, desc[UR8][R8.64] ;  /* 0x000000080816a981 */ /* 0x000ee4000c1e1b00 */
[----:B------:R-:W1:Y:S01]  /*0230*/  @!P0 LDC.64 R20, c[0x0][0x380] ;  /* 0x0000e000ff148b82 */ /* 0x000e620000000a00 */
[C---:B------:R-:W-:Y:S01]  /*0240*/  VIADD R5, R27.reuse, 0x3 ;  /* 0x000000031b057836 */ /* 0x040fe20000000000 */
[----:B------:R-:W4:Y:S01]  /*0250*/  @!P4 LDG.E.64 R14, desc[UR8][R8.64+0x8] ;  /* 0x00000808080ec981 */ /* 0x000f22000c1e1b00 */
[----:B0-----:R-:W-:-:S03]  /*0260*/  @!P2 IMAD.WIDE.U32 R24, R27, 0x8, R24 ;  /* 0x000000081b18a825 */ /* 0x001fc600078e0018 */
[----:B------:R-:W5:Y:S04]  /*0270*/  @!P0 LDG.E.64 R16, desc[UR8][R8.64+0x10] ;  /* 0x0000100808108981 */ /* 0x000f68000c1e1b00 */
[----:B------:R-:W3:Y:S01]  /*0280*/  @!P2 LDG.E.64 R24, desc[UR8][R24.64] ;  /* 0x000000081818a981 */ /* 0x000ee2000c1e1b00 */
[----:B--2---:R-:W-:Y:S01]  /*0290*/  @!P4 IMAD.WIDE.U32 R18, R19, 0x8, R10 ;  /* 0x000000081312c825 */ /* 0x004fe200078e000a */
[----:B------:R-:W-:-:S05]  /*02a0*/  ISETP.GE.U32.AND P1, PT, R5, UR7, PT ;  /* 0x0000000705007c0c */ /* 0x000fca000bf26070 */
[----:B------:R-:W4:Y:S01]  /*02b0*/  @!P4 LDG.E.64 R18, desc[UR8][R18.64] ;  /* 0x000000081212c981 */ /* 0x000f22000c1e1b00 */
[----:B-1----:R-:W-:-:S07]  /*02c0*/  @!P0 IMAD.WIDE.U32 R20, R13, 0x8, R20 ;  /* 0x000000080d148825 */ /* 0x002fce00078e0014 */
[----:B------:R-:W0:Y:S01]  /*02d0*/  @!P1 LDC.64 R10, c[0x0][0x380] ;  /* 0x0000e000ff0a9b82 */ /* 0x000e220000000a00 */
[----:B------:R-:W5:Y:S04]  /*02e0*/  @!P0 LDG.E.64 R20, desc[UR8][R20.64] ;  /* 0x0000000814148981 */ /* 0x000f68000c1e1b00 */
[----:B------:R-:W2:Y:S01]  /*02f0*/  @!P1 LDG.E.64 R12, desc[UR8][R8.64+0x18] ;  /* 0x00001808080c9981 */ /* 0x000ea2000c1e1b00 */
[----:B0-----:R-:W-:-:S06]  /*0300*/  @!P1 IMAD.WIDE.U32 R10, R5, 0x8, R10 ;  /* 0x00000008050a9825 */ /* 0x001fcc00078e000a */
[----:B------:R-:W2:Y:S01]  /*0310*/  @!P1 LDG.E.64 R10, desc[UR8][R10.64] ;  /* 0x000000080a0a9981 */ /* 0x000ea2000c1e1b00 */
[----:B------:R-:W-:-:S04]  /*0320*/  IADD3 R29, PT, PT, R27, 0x4, RZ ;  /* 0x000000041b1d7810 */ /* 0x000fc80007ffe0ff */
[----:B------:R-:W-:Y:S02]  /*0330*/  ISETP.GE.U32.AND P3, PT, R29, UR7, PT ;  /* 0x000000071d007c0c */ /* 0x000fe4000bf66070 */
[----:B------:R-:W-:-:S04]  /*0340*/  IADD3 R5, PT, PT, R27, 0x6, RZ ;  /* 0x000000061b057810 */ /* 0x000fc80007ffe0ff */
[----:B------:R-:W-:Y:S01]  /*0350*/  ISETP.GE.U32.AND P5, PT, R5, UR7, PT ;  /* 0x0000000705007c0c */ /* 0x000fe2000bfa6070 */
[----:B---3--:R-:W-:Y:S01]  /*0360*/  @!P2 DFMA R6, R24, R22, R6 ;  /* 0x000000161806a22b */ /* 0x008fe20000000006 */
[----:B------:R-:W-:-:S05]  /*0370*/  VIADD R25, R27, 0x5 ;  /* 0x000000051b197836 */ /* 0x000fca0000000000 */
[----:B------:R-:W-:Y:S02]  /*0380*/  ISETP.GE.U32.AND P2, PT, R25, UR7, PT ;  /* 0x0000000719007c0c */ /* 0x000fe4000bf46070 */
[----:B----4-:R-:W-:Y:S01]  /*0390*/  @!P4 DFMA R6, R18, R14, R6 ;  /* 0x0000000e1206c22b */ /* 0x010fe20000000006 */
[----:B------:R-:W0:Y:S01]  /*03a0*/  @!P3 LDC.64 R18, c[0x0][0x380] ;  /* 0x0000e000ff12bb82 */ /* 0x000e220000000a00 */
[----:B------:R-:W-:-:S05]  /*03b0*/  VIADD R27, R27, 0x7 ;  /* 0x000000071b1b7836 */ /* 0x000fca0000000000 */
[----:B------:R-:W-:Y:S02]  /*03c0*/  ISETP.GE.U32.AND P4, PT, R27, UR7, PT ;  /* 0x000000071b007c0c */ /* 0x000fe4000bf86070 */
[----:B------:R-:W1:Y:S08]  /*03d0*/  @!P5 LDC.64 R14, c[0x0][0x380] ;  /* 0x0000e000ff0edb82 */ /* 0x000e700000000a00 */
[----:B------:R-:W3:Y:S01]  /*03e0*/  @!P2 LDC.64 R22, c[0x0][0x380] ;  /* 0x0000e000ff16ab82 */ /* 0x000ee20000000a00 */
[----:B-----5:R-:W-:Y:S01]  /*03f0*/  @!P0 DFMA R6, R20, R16, R6 ;  /* 0x000000101406822b */ /* 0x020fe20000000006 */
[----:B------:R-:W4:Y:S01]  /*0400*/  @!P3 LDG.E.64 R20, desc[UR8][R8.64+0x20] ;  /* 0x000020080814b981 */ /* 0x000f22000c1e1b00 */
[----:B0-----:R-:W-:-:S05]  /*0410*/  @!P3 IMAD.WIDE.U32 R18, R29, 0x8, R18 ;  /* 0x000000081d12b825 */ /* 0x001fca00078e0012 */
[----:B------:R-:W0:Y:S01]  /*0420*/  @!P4 LDC.64 R16, c[0x0][0x380] ;  /* 0x0000e000ff10cb82 */ /* 0x000e220000000a00 */
[----:B------:R-:W4:Y:S01]  /*0430*/  @!P3 LDG.E.64 R18, desc[UR8][R18.64] ;  /* 0x000000081212b981 */ /* 0x000f22000c1e1b00 */
[----:B-1----:R-:W-:-:S04]  /*0440*/  @!P5 IMAD.WIDE.U32 R14, R5, 0x8, R14 ;  /* 0x00000008050ed825 */ /* 0x002fc800078e000e */
[----:B---3--:R-:W-:Y:S01]  /*0450*/  @!P2 IMAD.WIDE.U32 R22, R25, 0x8, R22 ;  /* 0x000000081916a825 */ /* 0x008fe200078e0016 */
[----:B--2---:R-:W-:Y:S01]  /*0460*/  @!P1 DFMA R6, R10, R12, R6 ;  /* 0x0000000c0a06922b */ /* 0x004fe20000000006 */
[----:B------:R-:W2:Y:S04]  /*0470*/  @!P2 LDG.E.64 R24, desc[UR8][R8.64+0x28] ;  /* 0x000028080818a981 */ /* 0x000ea8000c1e1b00 */
[----:B------:R-:W2:Y:S04]  /*0480*/  @!P2 LDG.E.64 R22, desc[UR8][R22.64] ;  /* 0x000000081616a981 */ /* 0x000ea8000c1e1b00 */
[----:B------:R-:W3:Y:S01]  /*0490*/  @!P5 LDG.E.64 R10, desc[UR8][R8.64+0x30] ;  /* 0x00003008080ad981 */ /* 0x000ee2000c1e1b00 */
[----:B0-----:R-:W-:-:S03]  /*04a0*/  @!P4 IMAD.WIDE.U32 R16, R27, 0x8, R16 ;  /* 0x000000081b10c825 */ /* 0x001fc600078e0010 */
[----:B------:R-:W3:Y:S04]  /*04b0*/  @!P5 LDG.E.64 R14, desc[UR8][R14.64] ;  /* 0x000000080e0ed981 */ /* 0x000ee8000c1e1b00 */
[----:B------:R-:W5:Y:S04]  /*04c0*/  @!P4 LDG.E.64 R12, desc[UR8][R8.64+0x38] ;  /* 0x00003808080cc981 */ /* 0x000f68000c1e1b00 */
[----:B------:R-:W5:Y:S01]  /*04d0*/  @!P4 LDG.E.64 R16, desc[UR8][R16.64] ;  /* 0x000000081010c981 */ /* 0x000f62000c1e1b00 */
[----:B------:R-:W-:-:S04]  /*04e0*/  IADD3 R4, PT, PT, R4, 0x8, RZ ;  /* 0x0000000804047810 */ /* 0x000fc80007ffe0ff */
[----:B------:R-:W-:Y:S01]  /*04f0*/  ISETP.NE.AND P0, PT, R4, R2, PT ;  /* 0x000000020400720c */ /* 0x000fe20003f05270 */
[----:B----4-:R-:W-:-:S08]  /*0500*/  @!P3 DFMA R6, R18, R20, R6 ;  /* 0x000000141206b22b */ /* 0x010fd00000000006 */
[----:B--2---:R-:W-:-:S08]  /*0510*/  @!P2 DFMA R6, R22, R24, R6 ;  /* 0x000000181606a22b */ /* 0x004fd00000000006 */
[----:B---3--:R-:W-:-:S08]  /*0520*/  @!P5 DFMA R6, R14, R10, R6 ;  /* 0x0000000a0e06d22b */ /* 0x008fd00000000006 */
[----:B-----5:R-:W-:Y:S01]  /*0530*/  @!P4 DFMA R6, R16, R12, R6 ;  /* 0x0000000c1006c22b */ /* 0x020fe20000000006 */
[----:B------:R-:W-:Y:S10]  /*0540*/  @P0 BRA `(.L_x_2) ;  /* 0xfffffffc000c0947 */ /* 0x000ff4000383ffff */
.L_x_1:
[----:B------:R-:W-:Y:S05]  /*0550*/  BRA.U !UP1, `(.L_x_0) ;  /* 0x0000000509287547 */ /* 0x000fea000b800000 */
[----:B------:R-:W0:Y:S01]  /*0560*/  LDCU UR4, c[0x0][0x39c] ;  /* 0x00007380ff0477ac */ /* 0x000e220008000800 */
[----:B------:R-:W-:Y:S02]  /*0570*/  UISETP.GE.U32.AND UP0, UPT, UR6, 0x4, UPT ;  /* 0x000000040600788c */ /* 0x000fe4000bf06070 */
[----:B0-----:R-:W-:-:S04]  /*0580*/  ULOP3.LUT UR5, UR4, 0x3, URZ, 0xc0, !UPT ;  /* 0x0000000304057892 */ /* 0x001fc8000f8ec0ff */
[----:B------:R-:W-:-:S03]  /*0590*/  UISETP.NE.AND UP1, UPT, UR5, URZ, UPT ;  /* 0x000000ff0500728c */ /* 0x000fc6000bf25270 */
[----:B------:R-:W-:Y:S08]  /*05a0*/  BRA.U !UP0, `(.L_x_3) ;  /* 0x0000000108807547 */ /* 0x000ff0000b800000 */
[----:B------:R-:W0:Y:S01]  /*05b0*/  LDCU UR6, c[0x0][0x398] ;  /* 0x00007300ff0677ac */ /* 0x000e220008000800 */
[----:B------:R-:W-:Y:S01]  /*05c0*/  IMAD.IADD R9, R3, 0x1, R2 ;  /* 0x0000000103097824 */ /* 0x000fe200078e0202 */
[----:B------:R-:W1:Y:S03]  /*05d0*/  LDC.64 R4, c[0x0][0x388] ;  /* 0x0000e200ff047b82 */ /* 0x000e660000000a00 */
[C---:B------:R-:W-:Y:S01]  /*05e0*/  VIADD R23, R9.reuse, 0x2 ;  /* 0x0000000209177836 */ /* 0x040fe20000000000 */
[C---:B------:R-:W-:Y:S02]  /*05f0*/  IADD3 R17, PT, PT, R9.reuse, 0x1, RZ ;  /* 0x0000000109117810 */ /* 0x040fe40007ffe0ff */
[C---:B------:R-:W-:Y:S02]  /*0600*/  IADD3 R21, PT, PT, R9.reuse, 0x3, RZ ;  /* 0x0000000309157810 */ /* 0x040fe40007ffe0ff */
[----:B0-----:R-:W-:-:S02]  /*0610*/  ISETP.GE.U32.AND P0, PT, R9, UR6, PT ;  /* 0x0000000609007c0c */ /* 0x001fc4000bf06070 */
[----:B------:R-:W-:Y:S02]  /*0620*/  ISETP.GE.U32.AND P1, PT, R17, UR6, PT ;  /* 0x0000000611007c0c */ /* 0x000fe4000bf26070 */
[----:B------:R-:W-:Y:S02]  /*0630*/  ISETP.GE.U32.AND P2, PT, R23, UR6, PT ;  /* 0x0000000617007c0c */ /* 0x000fe4000bf46070 */
[----:B------:R-:W-:Y:S01]  /*0640*/  ISETP.GE.U32.AND P3, PT, R21, UR6, PT ;  /* 0x0000000615007c0c */ /* 0x000fe2000bf66070 */
[----:B-1----:R-:W-:-:S06]  /*0650*/  IMAD.WIDE.U32 R4, R2, 0x8, R4 ;  /* 0x0000000802047825 */ /* 0x002fcc00078e0004 */
[----:B------:R-:W0:Y:S01]  /*0660*/  @!P0 LDC.64 R12, c[0x0][0x380] ;  /* 0x0000e000ff0c8b82 */ /* 0x000e220000000a00 */
[----:B------:R-:W2:Y:S07]  /*0670*/  @!P0 LDG.E.64 R10, desc[UR8][R4.64] ;  /* 0x00000008040a8981 */ /* 0x000eae000c1e1b00 */
[----:B------:R-:W1:Y:S08]  /*0680*/  @!P1 LDC.64 R14, c[0x0][0x380] ;  /* 0x0000e000ff0e9b82 */ /* 0x000e700000000a00 */
[----:B------:R-:W3:Y:S01]  /*0690*/  @!P2 LDC.64 R18, c[0x0][0x380] ;  /* 0x0000e000ff12ab82 */ /* 0x000ee20000000a00 */
[----:B0-----:R-:W-:-:S07]  /*06a0*/  @!P0 IMAD.WIDE.U32 R12, R9, 0x8, R12 ;  /* 0x00000008090c8825 */ /* 0x001fce00078e000c */
[----:B------:R-:W0:Y:S01]  /*06b0*/  @!P3 LDC.64 R8, c[0x0][0x380] ;  /* 0x0000e000ff08bb82 */ /* 0x000e220000000a00 */
[----:B------:R-:W2:Y:S01]  /*06c0*/  @!P0 LDG.E.64 R12, desc[UR8][R12.64] ;  /* 0x000000080c0c8981 */ /* 0x000ea2000c1e1b00 */
[----:B-1----:R-:W-:-:S03]  /*06d0*/  @!P1 IMAD.WIDE.U32 R16, R17, 0x8, R14 ;  /* 0x0000000811109825 */ /* 0x002fc600078e000e */
[----:B------:R-:W4:Y:S04]  /*06e0*/  @!P1 LDG.E.64 R14, desc[UR8][R4.64+0x8] ;  /* 0x00000808040e9981 */ /* 0x000f28000c1e1b00 */
[----:B------:R-:W4:Y:S01]  /*06f0*/  @!P1 LDG.E.64 R16, desc[UR8][R16.64] ;  /* 0x0000000810109981 */ /* 0x000f22000c1e1b00 */
[----:B---3--:R-:W-:-:S03]  /*0700*/  @!P2 IMAD.WIDE.U32 R22, R23, 0x8, R18 ;  /* 0x000000081716a825 */ /* 0x008fc600078e0012 */
[----:B------:R-:W3:Y:S04]  /*0710*/  @!P2 LDG.E.64 R18, desc[UR8][R4.64+0x10] ;  /* 0x000010080412a981 */ /* 0x000ee8000c1e1b00 */
[----:B------:R-:W3:Y:S01]  /*0720*/  @!P2 LDG.E.64 R22, desc[UR8][R22.64] ;  /* 0x000000081616a981 */ /* 0x000ee2000c1e1b00 */
[----:B0-----:R-:W-:-:S03]  /*0730*/  @!P3 IMAD.WIDE.U32 R8, R21, 0x8, R8 ;  /* 0x000000081508b825 */ /* 0x001fc600078e0008 */
[----:B------:R-:W5:Y:S04]  /*0740*/  @!P3 LDG.E.64 R20, desc[UR8][R4.64+0x18] ;  /* 0x000018080414b981 */ /* 0x000f68000c1e1b00 */
[----:B------:R-:W5:Y:S01]  /*0750*/  @!P3 LDG.E.64 R8, desc[UR8][R8.64] ;  /* 0x000000080808b981 */ /* 0x000f62000c1e1b00 */
[----:B------:R-:W-:Y:S01]  /*0760*/  VIADD R2, R2, 0x4 ;  /* 0x0000000402027836 */ /* 0x000fe20000000000 */
[----:B--2---:R-:W-:-:S08]  /*0770*/  @!P0 DFMA R6, R12, R10, R6 ;  /* 0x0000000a0c06822b */ /* 0x004fd00000000006 */
[----:B----4-:R-:W-:-:S08]  /*0780*/  @!P1 DFMA R6, R16, R14, R6 ;  /* 0x0000000e1006922b */ /* 0x010fd00000000006 */
[----:B---3--:R-:W-:-:S08]  /*0790*/  @!P2 DFMA R6, R22, R18, R6 ;  /* 0x000000121606a22b */ /* 0x008fd00000000006 */
[----:B-----5:R-:W-:-:S11]  /*07a0*/  @!P3 DFMA R6, R8, R20, R6 ;  /* 0x000000140806b22b */ /* 0x020fd60000000006 */
.L_x_3:
[----:B------:R-:W-:Y:S05]  /*07b0*/  BRA.U !UP1, `(.L_x_0) ;  /* 0x0000000109907547 */ /* 0x000fea000b800000 */
[----:B------:R-:W-:Y:S02]  /*07c0*/  UISETP.NE.AND UP0, UPT, UR5, 0x1, UPT ;  /* 0x000000010500788c */ /* 0x000fe4000bf05270 */
[----:B------:R-:W-:-:S04]  /*07d0*/  ULOP3.LUT UR4, UR4, 0x1, URZ, 0xc0, !UPT ;  /* 0x0000000104047892 */ /* 0x000fc8000f8ec0ff */
[----:B------:R-:W-:-:S03]  /*07e0*/  UISETP.NE.U32.AND UP1, UPT, UR4, 0x1, UPT ;  /* 0x000000010400788c */ /* 0x000fc6000bf25070 */
[----:B------:R-:W-:Y:S08]  /*07f0*/  BRA.U !UP0, `(.L_x_4) ;  /* 0x0000000108487547 */ /* 0x000ff0000b800000 */
[----:B------:R-:W0:Y:S01]  /*0800*/  LDCU UR4, c[0x0][0x398] ;  /* 0x00007300ff0477ac */ /* 0x000e220008000800 */
[----:B------:R-:W-:Y:S01]  /*0810*/  IADD3 R17, PT, PT, R3, R2, RZ ;  /* 0x0000000203117210 */ /* 0x000fe20007ffe0ff */
[----:B------:R-:W1:Y:S04]  /*0820*/  LDC.64 R4, c[0x0][0x388] ;  /* 0x0000e200ff047b82 */ /* 0x000e680000000a00 */
[C---:B------:R-:W-:Y:S01]  /*0830*/  VIADD R13, R17.reuse, 0x1 ;  /* 0x00000001110d7836 */ /* 0x040fe20000000000 */
[----:B0-----:R-:W-:-:S04]  /*0840*/  ISETP.GE.U32.AND P0, PT, R17, UR4, PT ;  /* 0x0000000411007c0c */ /* 0x001fc8000bf06070 */
[----:B------:R-:W-:Y:S01]  /*0850*/  ISETP.GE.U32.AND P1, PT, R13, UR4, PT ;  /* 0x000000040d007c0c */ /* 0x000fe2000bf26070 */
[----:B-1----:R-:W-:-:S08]  /*0860*/  IMAD.WIDE.U32 R14, R2, 0x8, R4 ;  /* 0x00000008020e7825 */ /* 0x002fd000078e0004 */
[----:B------:R-:W0:Y:S08]  /*0870*/  @!P0 LDC.64 R8, c[0x0][0x380] ;  /* 0x0000e000ff088b82 */ /* 0x000e300000000a00 */
[----:B------:R-:W1:Y:S01]  /*0880*/  @!P1 LDC.64 R10, c[0x0][0x380] ;  /* 0x0000e000ff0a9b82 */ /* 0x000e620000000a00 */
[----:B0-----:R-:W-:Y:S02]  /*0890*/  @!P0 IMAD.WIDE.U32 R4, R17, 0x8, R8 ;  /* 0x0000000811048825 */ /* 0x001fe400078e0008 */
[----:B------:R-:W2:Y:S04]  /*08a0*/  @!P0 LDG.E.64 R8, desc[UR8][R14.64] ;  /* 0x000000080e088981 */ /* 0x000ea8000c1e1b00 */
[----:B------:R-:W2:Y:S01]  /*08b0*/  @!P0 LDG.E.64 R4, desc[UR8][R4.64] ;  /* 0x0000000804048981 */ /* 0x000ea2000c1e1b00 */
[----:B-1----:R-:W-:-:S03]  /*08c0*/  @!P1 IMAD.WIDE.U32 R10, R13, 0x8, R10 ;  /* 0x000000080d0a9825 */ /* 0x002fc600078e000a */
[----:B------:R-:W3:Y:S04]  /*08d0*/  @!P1 LDG.E.64 R12, desc[UR8][R14.64+0x8] ;  /* 0x000008080e0c9981 */ /* 0x000ee8000c1e1b00 */
[----:B------:R-:W3:Y:S01]  /*08e0*/  @!P1 LDG.E.64 R10, desc[UR8][R10.64] ;  /* 0x000000080a0a9981 */ /* 0x000ee2000c1e1b00 */
[----:B------:R-:W-:Y:S01]  /*08f0*/  IADD3 R2, PT, PT, R2, 0x2, RZ ;  /* 0x0000000202027810 */ /* 0x000fe20007ffe0ff */
[----:B--2---:R-:W-:-:S08]  /*0900*/  @!P0 DFMA R6, R4, R8, R6 ;  /* 0x000000080406822b */ /* 0x004fd00000000006 */
[----:B---3--:R-:W-:-:S11]  /*0910*/  @!P1 DFMA R6, R10, R12, R6 ;  /* 0x0000000c0a06922b */ /* 0x008fd60000000006 */
.L_x_4:
[----:B------:R-:W-:Y:S05]  /*0920*/  BRA.U UP1, `(.L_x_0) ;  /* 0x0000000101347547 */ /* 0x000fea000b800000 */
[----:B------:R-:W0:Y:S01]  /*0930*/  LDCU UR4, c[0x0][0x398] ;  /* 0x00007300ff0477ac */ /* 0x000e220008000800 */
[----:B------:R-:W-:Y:S01]  /*0940*/  IADD3 R3, PT, PT, R3, R2, RZ ;  /* 0x0000000203037210 */ /* 0x000fe20007ffe0ff */
[----:B------:R-:W-:Y:S03]  /*0950*/  BSSY.RECONVERGENT B0, `(.L_x_0) ;  /* 0x000000a000007945 */ /* 0x000fe60003800200 */
[----:B0-----:R-:W-:-:S13]  /*0960*/  ISETP.GE.U32.AND P0, PT, R3, UR4, PT ;  /* 0x0000000403007c0c */ /* 0x001fda000bf06070 */
[----:B------:R-:W-:Y:S05]  /*0970*/  @P0 BRA `(.L_x_5) ;  /* 0x00000000001c0947 */ /* 0x000fea0003800000 */
[----:B------:R-:W0:Y:S08]  /*0980*/  LDC.64 R4, c[0x0][0x380] ;  /* 0x0000e000ff047b82 */ /* 0x000e300000000a00 */
[----:B------:R-:W1:Y:S01]  /*0990*/  LDC.64 R8, c[0x0][0x388] ;  /* 0x0000e200ff087b82 */ /* 0x000e620000000a00 */
[----:B0-----:R-:W-:-:S06]  /*09a0*/  IMAD.WIDE.U32 R4, R3, 0x8, R4 ;  /* 0x0000000803047825 */ /* 0x001fcc00078e0004 */
[----:B------:R-:W2:Y:S01]  /*09b0*/  LDG.E.64 R4, desc[UR8][R4.64] ;  /* 0x0000000804047981 */ /* 0x000ea2000c1e1b00 */
[----:B-1----:R-:W-:-:S06]  /*09c0*/  IMAD.WIDE.U32 R2, R2, 0x8, R8 ;  /* 0x0000000802027825 */ /* 0x002fcc00078e0008 */
[----:B------:R-:W2:Y:S02]  /*09d0*/  LDG.E.64 R2, desc[UR8][R2.64] ;  /* 0x0000000802027981 */ /* 0x000ea4000c1e1b00 */
[----:B--2---:R-:W-:-:S11]  /*09e0*/  DFMA R6, R4, R2, R6 ;  /* 0x000000020406722b */ /* 0x004fd60000000006 */
.L_x_5:
[----:B------:R-:W-:Y:S05]  /*09f0*/  BSYNC.RECONVERGENT B0 ;  /* 0x0000000000007941 */ /* 0x000fea0003800200 */
.L_x_0:
[----:B------:R-:W0:Y:S02]  /*0a00*/  LDC.64 R2, c[0x0][0x390] ;  /* 0x0000e400ff027b82 */ /* 0x000e240000000a00 */
[----:B0-----:R-:W-:-:S05]  /*0a10*/  IMAD.WIDE.U32 R2, R0, 0x8, R2 ;  /* 0x0000000800027825 */ /* 0x001fca00078e0002 */
[----:B------:R-:W-:Y:S01]  /*0a20*/  STG.E.64 desc[UR8][R2.64], R6 ;  /* 0x0000000602007986 */ /* 0x000fe2000c101b08 */
[----:B------:R-:W-:Y:S05]  /*0a30*/  EXIT ;  /* 0x000000000000794d */ /* 0x000fea0003800000 */
.L_x_6:
[----:B------:R-:W-:-:S00]  /*0a40*/  BRA `(.L_x_6) ;  /* 0xfffffffc00fc7947 */ /* 0x000fc0000383ffff */
[----:B------:R-:W-:-:S00]  /*0a50*/  NOP ;  /* 0x0000000000007918 */ /* 0x000fc00000000000 */
        /* <DEDUP_REMOVED lines=10> */
.L_x_7:


//--------------------- .nv.shared.reserved.0     --------------------------
	.section	.nv.shared.reserved.0,"aw",@nobits
	.weak		__nv_reservedSMEM_offset_0_alias
	.size		__nv_reservedSMEM_offset_0_alias, 0, 64
	.other		__nv_reservedSMEM_offset_0_alias,@"STO_CUDA_RESERVED_SHARED STV_DEFAULT"
__nv_reservedSMEM_offset_0_alias:
	.zero		0
	.zero		64


//--------------------- .nv.constant0._Z18convolution_kernelPdS_S_ii --------------------------
	.section	.nv.constant0._Z18convolution_kernelPdS_S_ii,"a",@progbits
	.sectionflags	@""
	.align	4
.nv.constant0._Z18convolution_kernelPdS_S_ii:
	.zero		928


//--------------------- SYMBOLS --------------------------

	.type		.nv.reservedSmem.offset0,@object
	.size		.nv.reservedSmem.offset0,0x4
